//
// Generated by NVIDIA NVVM Compiler
//
// Compiler Build ID: CL-36424714
// Cuda compilation tools, release 13.0, V13.0.88
// Based on NVVM 20.0.0
//

.version 9.0
.target sm_100
.address_size 64

	// .globl	_Z11test_kerneliPdS_S_

.visible .entry _Z11test_kerneliPdS_S_(
	.param .u32 _Z11test_kerneliPdS_S__param_0,
	.param .u64 .ptr .align 1 _Z11test_kerneliPdS_S__param_1,
	.param .u64 .ptr .align 1 _Z11test_kerneliPdS_S__param_2,
	.param .u64 .ptr .align 1 _Z11test_kerneliPdS_S__param_3
)
{
	.reg .pred 	%p<12>;
	.reg .b16 	%rs<11>;
	.reg .b32 	%r<55>;
	.reg .b64 	%rd<54>;
	.reg .b64 	%fd<83>;

	ld.param.u32 	%r21, [_Z11test_kerneliPdS_S__param_0];
	ld.param.u64 	%rd5, [_Z11test_kerneliPdS_S__param_1];
	ld.param.u64 	%rd4, [_Z11test_kerneliPdS_S__param_2];
	ld.param.u64 	%rd6, [_Z11test_kerneliPdS_S__param_3];
	cvta.to.global.u64 	%rd1, %rd6;
	cvta.to.global.u64 	%rd2, %rd5;
	mov.u32 	%r22, %ctaid.y;
	mov.u32 	%r23, %nctaid.x;
	mov.u32 	%r24, %ctaid.x;
	mad.lo.s32 	%r25, %r22, %r23, %r24;
	mov.u32 	%r26, %ntid.x;
	mov.u32 	%r27, %ntid.y;
	mov.u32 	%r28, %tid.y;
	mov.u32 	%r29, %tid.x;
	mad.lo.s32 	%r30, %r25, %r27, %r28;
	mad.lo.s32 	%r1, %r30, %r26, %r29;
	setp.gt.s32 	%p1, %r1, 2047;
	@%p1 bra 	$L__BB0_15;
	shl.b32 	%r2, %r21, 3;
	cvta.to.global.u64 	%rd3, %rd4;
	mov.b32 	%r48, 0;
	mov.b16 	%rs9, 0;
	mul.wide.s32 	%rd43, %r21, 8;
	mov.u16 	%rs10, %rs9;
$L__BB0_2:
	mul.lo.s32 	%r4, %r48, %r21;
	add.s32 	%r5, %r4, %r1;
	mul.wide.s32 	%rd7, %r5, 8;
	add.s64 	%rd8, %rd3, %rd7;
	ld.global.f64 	%fd82, [%rd8];
	setp.eq.s32 	%p2, %r48, 0;
	@%p2 bra 	$L__BB0_14;
	setp.lt.u32 	%p3, %r48, 8;
	mov.b32 	%r53, 0;
	@%p3 bra 	$L__BB0_6;
	and.b32  	%r53, %r48, 2147483640;
	and.b32  	%r33, %r48, -8;
	neg.s32 	%r51, %r33;
	mov.u32 	%r49, %r48;
	mov.u32 	%r50, %r1;
$L__BB0_5:
	.pragma "nounroll";
	mul.wide.s32 	%rd9, %r49, 8;
	add.s64 	%rd10, %rd2, %rd9;
	ld.global.f64 	%fd15, [%rd10];
	mul.wide.s32 	%rd11, %r50, 8;
	add.s64 	%rd12, %rd1, %rd11;
	ld.global.f64 	%fd16, [%rd12];
	mul.f64 	%fd17, %fd15, %fd16;
	sub.f64 	%fd18, %fd82, %fd17;
	mul.wide.s32 	%rd13, %r21, 8;
	add.s64 	%rd14, %rd10, %rd13;
	ld.global.f64 	%fd19, [%rd14];
	add.s64 	%rd15, %rd12, %rd13;
	ld.global.f64 	%fd20, [%rd15];
	mul.f64 	%fd21, %fd19, %fd20;
	sub.f64 	%fd22, %fd18, %fd21;
	add.s64 	%rd16, %rd14, %rd13;
	ld.global.f64 	%fd23, [%rd16];
	add.s64 	%rd17, %rd15, %rd13;
	ld.global.f64 	%fd24, [%rd17];
	mul.f64 	%fd25, %fd23, %fd24;
	sub.f64 	%fd26, %fd22, %fd25;
	add.s64 	%rd18, %rd16, %rd13;
	ld.global.f64 	%fd27, [%rd18];
	add.s64 	%rd19, %rd17, %rd13;
	ld.global.f64 	%fd28, [%rd19];
	mul.f64 	%fd29, %fd27, %fd28;
	sub.f64 	%fd30, %fd26, %fd29;
	add.s64 	%rd20, %rd18, %rd13;
	ld.global.f64 	%fd31, [%rd20];
	add.s64 	%rd21, %rd19, %rd13;
	ld.global.f64 	%fd32, [%rd21];
	mul.f64 	%fd33, %fd31, %fd32;
	sub.f64 	%fd34, %fd30, %fd33;
	add.s64 	%rd22, %rd20, %rd13;
	ld.global.f64 	%fd35, [%rd22];
	add.s64 	%rd23, %rd21, %rd13;
	ld.global.f64 	%fd36, [%rd23];
	mul.f64 	%fd37, %fd35, %fd36;
	sub.f64 	%fd38, %fd34, %fd37;
	add.s64 	%rd24, %rd22, %rd13;
	ld.global.f64 	%fd39, [%rd24];
	add.s64 	%rd25, %rd23, %rd13;
	ld.global.f64 	%fd40, [%rd25];
	mul.f64 	%fd41, %fd39, %fd40;
	sub.f64 	%fd42, %fd38, %fd41;
	add.s64 	%rd26, %rd24, %rd13;
	ld.global.f64 	%fd43, [%rd26];
	add.s64 	%rd27, %rd25, %rd13;
	ld.global.f64 	%fd44, [%rd27];
	mul.f64 	%fd45, %fd43, %fd44;
	sub.f64 	%fd82, %fd42, %fd45;
	add.s32 	%r51, %r51, 8;
	add.s32 	%r50, %r50, %r2;
	add.s32 	%r49, %r49, %r2;
	setp.ne.s32 	%p4, %r51, 0;
	@%p4 bra 	$L__BB0_5;
$L__BB0_6:
	and.b32  	%r34, %r48, 7;
	setp.eq.s32 	%p5, %r34, 0;
	@%p5 bra 	$L__BB0_14;
	cvt.u32.u16 	%r35, %rs10;
	and.b32  	%r15, %r35, 7;
	add.s32 	%r36, %r15, -1;
	setp.lt.u32 	%p6, %r36, 3;
	@%p6 bra 	$L__BB0_9;
	mul.lo.s32 	%r37, %r53, %r21;
	add.s32 	%r38, %r37, %r48;
	mul.wide.s32 	%rd28, %r38, 8;
	add.s64 	%rd29, %rd2, %rd28;
	ld.global.f64 	%fd47, [%rd29];
	add.s32 	%r39, %r37, %r1;
	mul.wide.s32 	%rd30, %r39, 8;
	add.s64 	%rd31, %rd1, %rd30;
	ld.global.f64 	%fd48, [%rd31];
	mul.f64 	%fd49, %fd47, %fd48;
	sub.f64 	%fd50, %fd82, %fd49;
	add.s64 	%rd33, %rd29, %rd43;
	ld.global.f64 	%fd51, [%rd33];
	add.s64 	%rd34, %rd31, %rd43;
	ld.global.f64 	%fd52, [%rd34];
	mul.f64 	%fd53, %fd51, %fd52;
	sub.f64 	%fd54, %fd50, %fd53;
	add.s64 	%rd35, %rd33, %rd43;
	ld.global.f64 	%fd55, [%rd35];
	add.s64 	%rd36, %rd34, %rd43;
	ld.global.f64 	%fd56, [%rd36];
	mul.f64 	%fd57, %fd55, %fd56;
	sub.f64 	%fd58, %fd54, %fd57;
	add.s64 	%rd37, %rd35, %rd43;
	ld.global.f64 	%fd59, [%rd37];
	add.s64 	%rd38, %rd36, %rd43;
	ld.global.f64 	%fd60, [%rd38];
	mul.f64 	%fd61, %fd59, %fd60;
	sub.f64 	%fd82, %fd58, %fd61;
	add.s32 	%r53, %r53, 4;
$L__BB0_9:
	and.b32  	%r40, %r15, 3;
	setp.eq.s32 	%p7, %r40, 0;
	@%p7 bra 	$L__BB0_14;
	and.b16  	%rs7, %rs9, 3;
	setp.eq.s16 	%p8, %rs7, 1;
	@%p8 bra 	$L__BB0_12;
	mul.lo.s32 	%r41, %r53, %r21;
	add.s32 	%r42, %r41, %r48;
	mul.wide.s32 	%rd39, %r42, 8;
	add.s64 	%rd40, %rd2, %rd39;
	ld.global.f64 	%fd63, [%rd40];
	add.s32 	%r43, %r41, %r1;
	mul.wide.s32 	%rd41, %r43, 8;
	add.s64 	%rd42, %rd1, %rd41;
	ld.global.f64 	%fd64, [%rd42];
	mul.f64 	%fd65, %fd63, %fd64;
	sub.f64 	%fd66, %fd82, %fd65;
	add.s64 	%rd44, %rd40, %rd43;
	ld.global.f64 	%fd67, [%rd44];
	add.s64 	%rd45, %rd42, %rd43;
	ld.global.f64 	%fd68, [%rd45];
	mul.f64 	%fd69, %fd67, %fd68;
	sub.f64 	%fd82, %fd66, %fd69;
	add.s32 	%r53, %r53, 2;
$L__BB0_12:
	and.b16  	%rs8, %rs9, 1;
	setp.eq.b16 	%p9, %rs8, 1;
	not.pred 	%p10, %p9;
	@%p10 bra 	$L__BB0_14;
	mul.lo.s32 	%r44, %r53, %r21;
	add.s32 	%r45, %r44, %r48;
	mul.wide.s32 	%rd46, %r45, 8;
	add.s64 	%rd47, %rd2, %rd46;
	ld.global.f64 	%fd70, [%rd47];
	add.s32 	%r46, %r44, %r1;
	mul.wide.s32 	%rd48, %r46, 8;
	add.s64 	%rd49, %rd1, %rd48;
	ld.global.f64 	%fd71, [%rd49];
	mul.f64 	%fd72, %fd70, %fd71;
	sub.f64 	%fd82, %fd82, %fd72;
$L__BB0_14:
	add.s32 	%r47, %r4, %r48;
	mul.wide.s32 	%rd50, %r47, 8;
	add.s64 	%rd51, %rd2, %rd50;
	ld.global.f64 	%fd73, [%rd51];
	div.rn.f64 	%fd74, %fd82, %fd73;
	mul.wide.s32 	%rd52, %r5, 8;
	add.s64 	%rd53, %rd1, %rd52;
	st.global.f64 	[%rd53], %fd74;
	add.s32 	%r48, %r48, 1;
	setp.ne.s32 	%p11, %r48, 2048;
	add.s16 	%rs10, %rs10, 1;
	add.s16 	%rs9, %rs9, 1;
	@%p11 bra 	$L__BB0_2;
$L__BB0_15:
	ret;

}


// ===== COMPILED SASS (sm_100) =====

	.target	sm_100

	.elftype	@"ET_EXEC"


//--------------------- .note.nv.tkinfo           --------------------------
	.section	.note.nv.tkinfo,"",@"SHT_NOTE"
	.sectionflags	@"SHF_NOTE_NV_TKINFO"
	.tkinfo
        /*0018*/ 	.word	0x00000002
        /*0030*/ 	.string	""
        /*0030*/ 	.string	"ptxas"
        /*0030*/ 	.string	"Cuda compilation tools, release 13.0, V13.0.88"
        /*0030*/ 	.string	"Build cuda_13.0.r13.0/compiler.36424714_0"
        /*0030*/ 	.string	"-arch sm_100 -m 64 "



//--------------------- .note.nv.cuinfo           --------------------------
	.section	.note.nv.cuinfo,"",@"SHT_NOTE"
	.sectionflags	@"SHF_NOTE_NV_CUINFO"
        /*0018*/ 	.short	0x0002
        /*001a*/ 	.short	0x0064
        /*001c*/ 	.short	0x0082
	.zero		2


//--------------------- .nv.info                  --------------------------
	.section	.nv.info,"",@"SHT_CUDA_INFO"
	.align	4


	//----- nvinfo : EIATTR_REGCOUNT
	.align		4
        /*0000*/ 	.byte	0x04, 0x2f
        /*0002*/ 	.short	(.L_1 - .L_0)
	.align		4
.L_0:
        /*0004*/ 	.word	index@(_Z11test_kerneliPdS_S_)
        /*0008*/ 	.word	0x00000020


	//----- nvinfo : EIATTR_FRAME_SIZE
	.align		4
.L_1:
        /*000c*/ 	.byte	0x04, 0x11
        /*000e*/ 	.short	(.L_3 - .L_2)
	.align		4
.L_2:
        /*0010*/ 	.word	index@($__internal_0_$__cuda_sm20_div_rn_f64_full)
        /*0014*/ 	.word	0x00000000


	//----- nvinfo : EIATTR_FRAME_SIZE
	.align		4
.L_3:
        /*0018*/ 	.byte	0x04, 0x11
        /*001a*/ 	.short	(.L_5 - .L_4)
	.align		4
.L_4:
        /*001c*/ 	.word	index@(_Z11test_kerneliPdS_S_)
        /*0020*/ 	.word	0x00000000


	//----- nvinfo : EIATTR_MIN_STACK_SIZE
	.align		4
.L_5:
        /*0024*/ 	.byte	0x04, 0x12
        /*0026*/ 	.short	(.L_7 - .L_6)
	.align		4
.L_6:
        /*0028*/ 	.word	index@(_Z11test_kerneliPdS_S_)
        /*002c*/ 	.word	0x00000000
.L_7:


//--------------------- .nv.compat                --------------------------
	.section	.nv.compat,"",@"SHT_CUDA_COMPAT_INFO"
	.align	4
        /*0000*/ 	.byte	0x02, 0x09, 0x00, 0x00, 0x02, 0x02, 0x01, 0x00, 0x02, 0x05, 0x05, 0x00, 0x03, 0x07, 0x01, 0x01
        /*0010*/ 	.byte	0x02, 0x03, 0x00, 0x00, 0x02, 0x06, 0x01, 0x00, 0x04, 0x0b, 0x08, 0x00, 0x01, 0x00, 0x00, 0x00
        /*0020*/ 	.byte	0x00, 0x00, 0x00, 0x00


//--------------------- .nv.info._Z11test_kerneliPdS_S_ --------------------------
	.section	.nv.info._Z11test_kerneliPdS_S_,"",@"SHT_CUDA_INFO"
	.sectionflags	@""
	.align	4


	//----- nvinfo : EIATTR_CUDA_API_VERSION
	.align		4
        /*0000*/ 	.byte	0x04, 0x37
        /*0002*/ 	.short	(.L_9 - .L_8)
.L_8:
        /*0004*/ 	.word	0x00000082


	//----- nvinfo : EIATTR_KPARAM_INFO
	.align		4
.L_9:
        /*0008*/ 	.byte	0x04, 0x17
        /*000a*/ 	.short	(.L_11 - .L_10)
.L_10:
        /*000c*/ 	.word	0x00000000
        /*0010*/ 	.short	0x0003
        /*0012*/ 	.short	0x0018
        /*0014*/ 	.byte	0x00, 0xf5, 0x21, 0x00


	//----- nvinfo : EIATTR_KPARAM_INFO
	.align		4
.L_11:
        /*0018*/ 	.byte	0x04, 0x17
        /*001a*/ 	.short	(.L_13 - .L_12)
.L_12:
        /*001c*/ 	.word	0x00000000
        /*0020*/ 	.short	0x0002
        /*0022*/ 	.short	0x0010
        /*0024*/ 	.byte	0x00, 0xf5, 0x21, 0x00


	//----- nvinfo : EIATTR_KPARAM_INFO
	.align		4
.L_13:
        /*0028*/ 	.byte	0x04, 0x17
        /*002a*/ 	.short	(.L_15 - .L_14)
.L_14:
        /*002c*/ 	.word	0x00000000
        /*0030*/ 	.short	0x0001
        /*0032*/ 	.short	0x0008
        /*0034*/ 	.byte	0x00, 0xf5, 0x21, 0x00


	//----- nvinfo : EIATTR_KPARAM_INFO
	.align		4
.L_15:
        /*0038*/ 	.byte	0x04, 0x17
        /*003a*/ 	.short	(.L_17 - .L_16)
.L_16:
        /*003c*/ 	.word	0x00000000
        /*0040*/ 	.short	0x0000
        /*0042*/ 	.short	0x0000
        /*0044*/ 	.byte	0x00, 0xf0, 0x11, 0x00


	//----- nvinfo : EIATTR_SPARSE_MMA_MASK
	.align		4
.L_17:
        /*0048*/ 	.byte	0x03, 0x50
        /*004a*/ 	.short	0x0000


	//----- nvinfo : EIATTR_MAXREG_COUNT
	.align		4
        /*004c*/ 	.byte	0x03, 0x1b
        /*004e*/ 	.short	0x00ff


	//----- nvinfo : EIATTR_MERCURY_ISA_VERSION
	.align		4
        /*0050*/ 	.byte	0x03, 0x5f
        /*0052*/ 	.short	0x0101


	//----- nvinfo : EIATTR_VRC_CTA_INIT_COUNT
	.align		4
        /*0054*/ 	.byte	0x02, 0x4a
	.zero		1
	.zero		1


	//----- nvinfo : EIATTR_EXIT_INSTR_OFFSETS
	.align		4
        /*0058*/ 	.byte	0x04, 0x1c
        /*005a*/ 	.short	(.L_19 - .L_18)


	//   ....[0]....
.L_18:
        /*005c*/ 	.word	0x000000c0


	//   ....[1]....
        /*0060*/ 	.word	0x00000ac0


	//----- nvinfo : EIATTR_CRS_STACK_SIZE
	.align		4
.L_19:
        /*0064*/ 	.byte	0x04, 0x1e
        /*0066*/ 	.short	(.L_21 - .L_20)
.L_20:
        /*0068*/ 	.word	0x00000000


	//----- nvinfo : EIATTR_CBANK_PARAM_SIZE
	.align		4
.L_21:
        /*006c*/ 	.byte	0x03, 0x19
        /*006e*/ 	.short	0x0020


	//----- nvinfo : EIATTR_PARAM_CBANK
	.align		4
        /*0070*/ 	.byte	0x04, 0x0a
        /*0072*/ 	.short	(.L_23 - .L_22)
	.align		4
.L_22:
        /*0074*/ 	.word	index@(.nv.constant0._Z11test_kerneliPdS_S_)
        /*0078*/ 	.short	0x0380
        /*007a*/ 	.short	0x0020


	//----- nvinfo : EIATTR_SW_WAR
	.align		4
.L_23:
        /*007c*/ 	.byte	0x04, 0x36
        /*007e*/ 	.short	(.L_25 - .L_24)
.L_24:
        /*0080*/ 	.word	0x00000008
.L_25:


//--------------------- .nv.callgraph             --------------------------
	.section	.nv.callgraph,"",@"SHT_CUDA_CALLGRAPH"
	.align	4
	.sectionentsize	8
	.align		4
        /*0000*/ 	.word	0x00000000
	.align		4
        /*0004*/ 	.word	0xffffffff
	.align		4
        /*0008*/ 	.word	0x00000000
	.align		4
        /*000c*/ 	.word	0xfffffffe
	.align		4
        /*0010*/ 	.word	0x00000000
	.align		4
        /*0014*/ 	.word	0xfffffffd
	.align		4
        /*0018*/ 	.word	0x00000000
	.align		4
        /*001c*/ 	.word	0xfffffffc


//--------------------- .text._Z11test_kerneliPdS_S_ --------------------------
	.section	.text._Z11test_kerneliPdS_S_,"ax",@progbits
	.align	128
        .global         _Z11test_kerneliPdS_S_
        .type           _Z11test_kerneliPdS_S_,@function
        .size           _Z11test_kerneliPdS_S_,(.L_x_13 - _Z11test_kerneliPdS_S_)
        .other          _Z11test_kerneliPdS_S_,@"STO_CUDA_ENTRY STV_DEFAULT"
_Z11test_kerneliPdS_S_:
.text._Z11test_kerneliPdS_S_:
[----:B------:R-:W-:Y:S01]  /*0000*/  LDC R1, c[0x0][0x37c] ;  /* 0x0000df00ff017b82 */ /* 0x000fe20000000800 */
[----:B------:R-:W0:Y:S07]  /*0010*/  S2R R3, SR_TID.Y ;  /* 0x0000000000037919 */ /* 0x000e2e0000002200 */
[----:B------:R-:W-:Y:S01]  /*0020*/  S2UR UR4, SR_CTAID.Y ;  /* 0x00000000000479c3 */ /* 0x000fe20000002600 */
[----:B------:R-:W1:Y:S01]  /*0030*/  LDCU UR5, c[0x0][0x370] ;  /* 0x00006e00ff0577ac */ /* 0x000e620008000800 */
[----:B------:R-:W2:Y:S01]  /*0040*/  S2R R5, SR_TID.X ;  /* 0x0000000000057919 */ /* 0x000ea20000002100 */
[----:B------:R-:W2:Y:S05]  /*0050*/  LDCU UR7, c[0x0][0x360] ;  /* 0x00006c00ff0777ac */ /* 0x000eaa0008000800 */
[----:B------:R-:W1:Y:S08]  /*0060*/  S2UR UR6, SR_CTAID.X ;  /* 0x00000000000679c3 */ /* 0x000e700000002500 */
[----:B------:R-:W0:Y:S01]  /*0070*/  LDC R0, c[0x0][0x364] ;  /* 0x0000d900ff007b82 */ /* 0x000e220000000800 */
[----:B-1----:R-:W-:-:S06]  /*0080*/  UIMAD UR4, UR4, UR5, UR6 ;  /* 0x00000005040472a4 */ /* 0x002fcc000f8e0206 */
[----:B0-----:R-:W-:-:S04]  /*0090*/  IMAD R0, R0, UR4, R3 ;  /* 0x0000000400007c24 */ /* 0x001fc8000f8e0203 */
[----:B--2---:R-:W-:-:S05]  /*00a0*/  IMAD R0, R0, UR7, R5 ;  /* 0x0000000700007c24 */ /* 0x004fca000f8e0205 */
[----:B------:R-:W-:-:S13]  /*00b0*/  ISETP.GT.AND P0, PT, R0, 0x7ff, PT ;  /* 0x000007ff0000780c */ /* 0x000fda0003f04270 */
[----:B------:R-:W-:Y:S05]  /*00c0*/  @P0 EXIT ;  /* 0x000000000000094d */ /* 0x000fea0003800000 */
[----:B------:R-:W-:Y:S01]  /*00d0*/  IMAD.MOV.U32 R3, RZ, RZ, RZ ;  /* 0x000000ffff037224 */ /* 0x000fe200078e00ff */
[----:B------:R-:W-:Y:S01]  /*00e0*/  PRMT R2, RZ, 0x7610, R2 ;  /* 0x00007610ff027816 */ /* 0x000fe20000000002 */
[----:B------:R-:W0:Y:S01]  /*00f0*/  LDCU.64 UR4, c[0x0][0x358] ;  /* 0x00006b00ff0477ac */ /* 0x000e220008000a00 */
[----:B------:R-:W-:-:S07]  /*0100*/  PRMT R4, RZ, 0x7610, R4 ;  /* 0x00007610ff047816 */ /* 0x000fce0000000004 */
.L_x_6:
[----:B-1----:R-:W1:Y:S08]  /*0110*/  LDC R6, c[0x0][0x380] ;  /* 0x0000e000ff067b82 */ /* 0x002e700000000800 */
[----:B------:R-:W2:Y:S01]  /*0120*/  LDC.64 R16, c[0x0][0x390] ;  /* 0x0000e400ff107b82 */ /* 0x000ea20000000a00 */
[----:B-1----:R-:W-:-:S04]  /*0130*/  IMAD R5, R3, R6, R0 ;  /* 0x0000000603057224 */ /* 0x002fc800078e0200 */
[----:B--2---:R-:W-:-:S06]  /*0140*/  IMAD.WIDE R16, R5, 0x8, R16 ;  /* 0x0000000805107825 */ /* 0x004fcc00078e0210 */
[----:B0-----:R-:W5:Y:S01]  /*0150*/  LDG.E.64 R16, desc[UR4][R16.64] ;  /* 0x0000000410107981 */ /* 0x001f62000c1e1b00 */
[----:B------:R-:W-:-:S13]  /*0160*/  ISETP.NE.AND P0, PT, R3, RZ, PT ;  /* 0x000000ff0300720c */ /* 0x000fda0003f05270 */
[----:B------:R-:W-:Y:S05]  /*0170*/  @!P0 BRA `(.L_x_0) ;  /* 0x0000000400d08947 */ /* 0x000fea0003800000 */
[C---:B------:R-:W-:Y:S01]  /*0180*/  ISETP.GE.U32.AND P0, PT, R3.reuse, 0x8, PT ;  /* 0x000000080300780c */ /* 0x040fe20003f06070 */
[----:B------:R-:W-:Y:S01]  /*0190*/  IMAD.MOV.U32 R23, RZ, RZ, RZ ;  /* 0x000000ffff177224 */ /* 0x000fe200078e00ff */
[----:B------:R-:W-:-:S11]  /*01a0*/  LOP3.LUT P1, RZ, R3, 0x7, RZ, 0xc0, !PT ;  /* 0x0000000703ff7812 */ /* 0x000fd6000782c0ff */
[----:B------:R-:W-:Y:S05]  /*01b0*/  @!P0 BRA `(.L_x_1) ;  /* 0x0000000000d08947 */ /* 0x000fea0003800000 */
[C---:B------:R-:W-:Y:S01]  /*01c0*/  LOP3.LUT R22, R3.reuse, 0xfffffff8, RZ, 0xc0, !PT ;  /* 0xfffffff803167812 */ /* 0x040fe200078ec0ff */
[----:B------:R-:W-:Y:S01]  /*01d0*/  IMAD.MOV.U32 R25, RZ, RZ, R0 ;  /* 0x000000ffff197224 */ /* 0x000fe200078e0000 */
[----:B------:R-:W-:Y:S02]  /*01e0*/  LOP3.LUT R23, R3, 0x7ffffff8, RZ, 0xc0, !PT ;  /* 0x7ffffff803177812 */ /* 0x000fe400078ec0ff */
[----:B------:R-:W-:Y:S01]  /*01f0*/  MOV R7, R3 ;  /* 0x0000000300077202 */ /* 0x000fe20000000f00 */
[----:B------:R-:W-:-:S07]  /*0200*/  IMAD.MOV R22, RZ, RZ, -R22 ;  /* 0x000000ffff167224 */ /* 0x000fce00078e0a16 */
.L_x_2:
[----:B------:R-:W0:Y:S08]  /*0210*/  LDC.64 R20, c[0x0][0x388] ;  /* 0x0000e200ff147b82 */ /* 0x000e300000000a00 */
[----:B------:R-:W1:Y:S01]  /*0220*/  LDC.64 R18, c[0x0][0x398] ;  /* 0x0000e600ff127b82 */ /* 0x000e620000000a00 */
[----:B0-----:R-:W-:-:S05]  /*0230*/  IMAD.WIDE R20, R7, 0x8, R20 ;  /* 0x0000000807147825 */ /* 0x001fca00078e0214 */
[----:B------:R-:W2:Y:S01]  /*0240*/  LDG.E.64 R8, desc[UR4][R20.64] ;  /* 0x0000000414087981 */ /* 0x000ea2000c1e1b00 */
[----:B-1----:R-:W-:-:S05]  /*0250*/  IMAD.WIDE R18, R25, 0x8, R18 ;  /* 0x0000000819127825 */ /* 0x002fca00078e0212 */
[----:B------:R-:W2:Y:S01]  /*0260*/  LDG.E.64 R14, desc[UR4][R18.64] ;  /* 0x00000004120e7981 */ /* 0x000ea2000c1e1b00 */
[----:B------:R-:W-:-:S04]  /*0270*/  IMAD.WIDE R28, R6, 0x8, R20 ;  /* 0x00000008061c7825 */ /* 0x000fc800078e0214 */
[C---:B------:R-:W-:Y:S01]  /*0280*/  IMAD.WIDE R26, R6.reuse, 0x8, R18 ;  /* 0x00000008061a7825 */ /* 0x040fe200078e0212 */
[----:B------:R0:W3:Y:S04]  /*0290*/  LDG.E.64 R12, desc[UR4][R28.64] ;  /* 0x000000041c0c7981 */ /* 0x0000e8000c1e1b00 */
[----:B------:R1:W3:Y:S01]  /*02a0*/  LDG.E.64 R10, desc[UR4][R26.64] ;  /* 0x000000041a0a7981 */ /* 0x0002e2000c1e1b00 */
[----:B0-----:R-:W-:-:S04]  /*02b0*/  IMAD.WIDE R28, R6, 0x8, R28 ;  /* 0x00000008061c7825 */ /* 0x001fc800078e021c */
[C---:B-1----:R-:W-:Y:S01]  /*02c0*/  IMAD.WIDE R26, R6.reuse, 0x8, R26 ;  /* 0x00000008061a7825 */ /* 0x042fe200078e021a */
[----:B--2--5:R-:W-:Y:S01]  /*02d0*/  DFMA R14, -R8, R14, R16 ;  /* 0x0000000e080e722b */ /* 0x024fe20000000110 */
[----:B------:R-:W2:Y:S04]  /*02e0*/  LDG.E.64 R8, desc[UR4][R28.64] ;  /* 0x000000041c087981 */ /* 0x000ea8000c1e1b00 */
[----:B------:R-:W2:Y:S01]  /*02f0*/  LDG.E.64 R16, desc[UR4][R26.64] ;  /* 0x000000041a107981 */ /* 0x000ea2000c1e1b00 */
[----:B------:R-:W-:-:S04]  /*0300*/  IMAD.WIDE R20, R6, 0x8, R28 ;  /* 0x0000000806147825 */ /* 0x000fc800078e021c */
[C---:B------:R-:W-:Y:S01]  /*0310*/  IMAD.WIDE R18, R6.reuse, 0x8, R26 ;  /* 0x0000000806127825 */ /* 0x040fe200078e021a */
[----:B---3--:R-:W-:Y:S01]  /*0320*/  DFMA R10, -R12, R10, R14 ;  /* 0x0000000a0c0a722b */ /* 0x008fe2000000010e */
[----:B------:R0:W3:Y:S04]  /*0330*/  LDG.E.64 R14, desc[UR4][R20.64] ;  /* 0x00000004140e7981 */ /* 0x0000e8000c1e1b00 */
[----:B------:R1:W3:Y:S01]  /*0340*/  LDG.E.64 R12, desc[UR4][R18.64] ;  /* 0x00000004120c7981 */ /* 0x0002e2000c1e1b00 */
[----:B0-----:R-:W-:-:S04]  /*0350*/  IMAD.WIDE R20, R6, 0x8, R20 ;  /* 0x0000000806147825 */ /* 0x001fc800078e0214 */
[C---:B-1----:R-:W-:Y:S01]  /*0360*/  IMAD.WIDE R18, R6.reuse, 0x8, R18 ;  /* 0x0000000806127825 */ /* 0x042fe200078e0212 */
[----:B--2---:R-:W-:Y:S01]  /*0370*/  DFMA R16, -R8, R16, R10 ;  /* 0x000000100810722b */ /* 0x004fe2000000010a */
        /* <DEDUP_REMOVED lines=8> */
[----:B-1----:R-:W-:-:S04]  /*0400*/  IMAD.WIDE R26, R6, 0x8, R26 ;  /* 0x00000008061a7825 */ /* 0x002fc800078e021a */
[----:B------:R-:W-:-:S04]  /*0410*/  IMAD.WIDE R20, R6, 0x8, R28 ;  /* 0x0000000806147825 */ /* 0x000fc800078e021c */
[----:B------:R-:W-:Y:S02]  /*0420*/  IMAD.WIDE R18, R6, 0x8, R26 ;  /* 0x0000000806127825 */ /* 0x000fe400078e021a */
[----:B------:R-:W4:Y:S04]  /*0430*/  LDG.E.64 R20, desc[UR4][R20.64] ;  /* 0x0000000414147981 */ /* 0x000f28000c1e1b00 */
[----:B------:R-:W4:Y:S01]  /*0440*/  LDG.E.64 R18, desc[UR4][R18.64] ;  /* 0x0000000412127981 */ /* 0x000f22000c1e1b00 */
[----:B--2---:R-:W-:-:S03]  /*0450*/  DFMA R8, -R10, R8, R12 ;  /* 0x000000080a08722b */ /* 0x004fc6000000010c */
[----:B------:R-:W2:Y:S04]  /*0460*/  LDG.E.64 R10, desc[UR4][R28.64] ;  /* 0x000000041c0a7981 */ /* 0x000ea8000c1e1b00 */
[----:B------:R-:W2:Y:S01]  /*0470*/  LDG.E.64 R12, desc[UR4][R26.64] ;  /* 0x000000041a0c7981 */ /* 0x000ea2000c1e1b00 */
[----:B------:R-:W-:Y:S01]  /*0480*/  IADD3 R22, PT, PT, R22, 0x8, RZ ;  /* 0x0000000816167810 */ /* 0x000fe20007ffe0ff */
[----:B---3--:R-:W-:-:S03]  /*0490*/  DFMA R8, -R14, R16, R8 ;  /* 0x000000100e08722b */ /* 0x008fc60000000108 */
[----:B------:R-:W-:Y:S01]  /*04a0*/  ISETP.NE.AND P0, PT, R22, RZ, PT ;  /* 0x000000ff1600720c */ /* 0x000fe20003f05270 */
[C---:B------:R-:W-:Y:S02]  /*04b0*/  IMAD R7, R6.reuse, 0x8, R7 ;  /* 0x0000000806077824 */ /* 0x040fe400078e0207 */
[----:B------:R-:W-:Y:S02]  /*04c0*/  IMAD R25, R6, 0x8, R25 ;  /* 0x0000000806197824 */ /* 0x000fe400078e0219 */
[----:B--2---:R-:W-:-:S08]  /*04d0*/  DFMA R8, -R10, R12, R8 ;  /* 0x0000000c0a08722b */ /* 0x004fd00000000108 */
[----:B----4-:R-:W-:Y:S01]  /*04e0*/  DFMA R16, -R20, R18, R8 ;  /* 0x000000121410722b */ /* 0x010fe20000000108 */
[----:B------:R-:W-:Y:S10]  /*04f0*/  @P0 BRA `(.L_x_2) ;  /* 0xfffffffc00440947 */ /* 0x000ff4000383ffff */
.L_x_1:
[----:B------:R-:W-:Y:S05]  /*0500*/  @!P1 BRA `(.L_x_0) ;  /* 0x0000000000ec9947 */ /* 0x000fea0003800000 */
[----:B------:R-:W-:-:S04]  /*0510*/  LOP3.LUT R8, R4, 0x7, RZ, 0xc0, !PT ;  /* 0x0000000704087812 */ /* 0x000fc800078ec0ff */
[C---:B------:R-:W-:Y:S02]  /*0520*/  IADD3 R7, PT, PT, R8.reuse, -0x1, RZ ;  /* 0xffffffff08077810 */ /* 0x040fe40007ffe0ff */
[----:B------:R-:W-:Y:S02]  /*0530*/  LOP3.LUT P1, RZ, R8, 0x3, RZ, 0xc0, !PT ;  /* 0x0000000308ff7812 */ /* 0x000fe4000782c0ff */
[----:B------:R-:W-:-:S13]  /*0540*/  ISETP.GE.U32.AND P0, PT, R7, 0x3, PT ;  /* 0x000000030700780c */ /* 0x000fda0003f06070 */
[----:B------:R-:W-:Y:S05]  /*0550*/  @!P0 BRA `(.L_x_3) ;  /* 0x0000000000648947 */ /* 0x000fea0003800000 */
[----:B------:R-:W0:Y:S01]  /*0560*/  LDC.64 R20, c[0x0][0x388] ;  /* 0x0000e200ff147b82 */ /* 0x000e220000000a00 */
[CC--:B------:R-:W-:Y:S02]  /*0570*/  IMAD R7, R23.reuse, R6.reuse, R3 ;  /* 0x0000000617077224 */ /* 0x0c0fe400078e0203 */
[----:B------:R-:W-:-:S05]  /*0580*/  IMAD R11, R23, R6, R0 ;  /* 0x00000006170b7224 */ /* 0x000fca00078e0200 */
[----:B------:R-:W1:Y:S01]  /*0590*/  LDC.64 R8, c[0x0][0x398] ;  /* 0x0000e600ff087b82 */ /* 0x000e620000000a00 */
[----:B0-----:R-:W-:-:S05]  /*05a0*/  IMAD.WIDE R20, R7, 0x8, R20 ;  /* 0x0000000807147825 */ /* 0x001fca00078e0214 */
[----:B------:R-:W2:Y:S01]  /*05b0*/  LDG.E.64 R26, desc[UR4][R20.64] ;  /* 0x00000004141a7981 */ /* 0x000ea2000c1e1b00 */
[----:B-1----:R-:W-:-:S05]  /*05c0*/  IMAD.WIDE R8, R11, 0x8, R8 ;  /* 0x000000080b087825 */ /* 0x002fca00078e0208 */
[----:B------:R-:W2:Y:S01]  /*05d0*/  LDG.E.64 R24, desc[UR4][R8.64] ;  /* 0x0000000408187981 */ /* 0x000ea2000c1e1b00 */
[----:B------:R-:W-:-:S04]  /*05e0*/  IMAD.WIDE R12, R6, 0x8, R20 ;  /* 0x00000008060c7825 */ /* 0x000fc800078e0214 */
[C---:B------:R-:W-:Y:S02]  /*05f0*/  IMAD.WIDE R28, R6.reuse, 0x8, R8 ;  /* 0x00000008061c7825 */ /* 0x040fe400078e0208 */
[----:B------:R-:W3:Y:S02]  /*0600*/  LDG.E.64 R8, desc[UR4][R12.64] ;  /* 0x000000040c087981 */ /* 0x000ee4000c1e1b00 */
[C---:B------:R-:W-:Y:S02]  /*0610*/  IMAD.WIDE R18, R6.reuse, 0x8, R12 ;  /* 0x0000000806127825 */ /* 0x040fe400078e020c */
[----:B------:R0:W3:Y:S04]  /*0620*/  LDG.E.64 R10, desc[UR4][R28.64] ;  /* 0x000000041c0a7981 */ /* 0x0000e8000c1e1b00 */
[----:B------:R1:W4:Y:S01]  /*0630*/  LDG.E.64 R12, desc[UR4][R18.64] ;  /* 0x00000004120c7981 */ /* 0x000322000c1e1b00 */
[----:B0-----:R-:W-:-:S05]  /*0640*/  IMAD.WIDE R28, R6, 0x8, R28 ;  /* 0x00000008061c7825 */ /* 0x001fca00078e021c */
[----:B------:R-:W4:Y:S01]  /*0650*/  LDG.E.64 R14, desc[UR4][R28.64] ;  /* 0x000000041c0e7981 */ /* 0x000f22000c1e1b00 */
[----:B-1----:R-:W-:-:S04]  /*0660*/  IMAD.WIDE R18, R6, 0x8, R18 ;  /* 0x0000000806127825 */ /* 0x002fc800078e0212 */
[----:B------:R-:W-:Y:S02]  /*0670*/  IMAD.WIDE R20, R6, 0x8, R28 ;  /* 0x0000000806147825 */ /* 0x000fe400078e021c */
[----:B------:R-:W4:Y:S04]  /*0680*/  LDG.E.64 R18, desc[UR4][R18.64] ;  /* 0x0000000412127981 */ /* 0x000f28000c1e1b00 */
[----:B------:R-:W4:Y:S01]  /*0690*/  LDG.E.64 R20, desc[UR4][R20.64] ;  /* 0x0000000414147981 */ /* 0x000f22000c1e1b00 */
[----:B------:R-:W-:Y:S01]  /*06a0*/  VIADD R23, R23, 0x4 ;  /* 0x0000000417177836 */ /* 0x000fe20000000000 */
[----:B--2--5:R-:W-:-:S08]  /*06b0*/  DFMA R24, -R26, R24, R16 ;  /* 0x000000181a18722b */ /* 0x024fd00000000110 */
[----:B---3--:R-:W-:-:S08]  /*06c0*/  DFMA R8, -R8, R10, R24 ;  /* 0x0000000a0808722b */ /* 0x008fd00000000118 */
[----:B----4-:R-:W-:-:S08]  /*06d0*/  DFMA R8, -R12, R14, R8 ;  /* 0x0000000e0c08722b */ /* 0x010fd00000000108 */
[----:B------:R-:W-:-:S11]  /*06e0*/  DFMA R16, -R18, R20, R8 ;  /* 0x000000141210722b */ /* 0x000fd60000000108 */
.L_x_3:
[----:B------:R-:W-:Y:S05]  /*06f0*/  @!P1 BRA `(.L_x_0) ;  /* 0x0000000000709947 */ /* 0x000fea0003800000 */
[----:B------:R-:W-:-:S04]  /*0700*/  LOP3.LUT R7, R2, 0x3, RZ, 0xc0, !PT ;  /* 0x0000000302077812 */ /* 0x000fc800078ec0ff */
[----:B------:R-:W-:Y:S02]  /*0710*/  ISETP.NE.AND P0, PT, R7, 0x1, PT ;  /* 0x000000010700780c */ /* 0x000fe40003f05270 */
[----:B------:R-:W-:-:S04]  /*0720*/  LOP3.LUT R7, R2, 0x1, RZ, 0xc0, !PT ;  /* 0x0000000102077812 */ /* 0x000fc800078ec0ff */
[----:B------:R-:W-:-:S07]  /*0730*/  ISETP.NE.U32.AND P1, PT, R7, 0x1, PT ;  /* 0x000000010700780c */ /* 0x000fce0003f25070 */
[----:B------:R-:W0:Y:S01]  /*0740*/  @P0 LDC.64 R26, c[0x0][0x388] ;  /* 0x0000e200ff1a0b82 */ /* 0x000e220000000a00 */
[CC--:B------:R-:W-:Y:S02]  /*0750*/  @P0 IMAD R7, R23.reuse, R6.reuse, R3 ;  /* 0x0000000617070224 */ /* 0x0c0fe400078e0203 */
[C---:B------:R-:W-:Y:S02]  /*0760*/  @P0 IMAD R13, R23.reuse, R6, R0 ;  /* 0x00000006170d0224 */ /* 0x040fe400078e0200 */
[----:B------:R-:W-:-:S03]  /*0770*/  @P0 VIADD R23, R23, 0x2 ;  /* 0x0000000217170836 */ /* 0x000fc60000000000 */
[----:B------:R-:W1:Y:S08]  /*0780*/  @P0 LDC.64 R24, c[0x0][0x398] ;  /* 0x0000e600ff180b82 */ /* 0x000e700000000a00 */
[----:B------:R-:W2:Y:S08]  /*0790*/  @!P1 LDC.64 R8, c[0x0][0x398] ;  /* 0x0000e600ff089b82 */ /* 0x000eb00000000a00 */
[----:B------:R-:W3:Y:S01]  /*07a0*/  @!P1 LDC.64 R10, c[0x0][0x388] ;  /* 0x0000e200ff0a9b82 */ /* 0x000ee20000000a00 */
[----:B0-----:R-:W-:-:S04]  /*07b0*/  @P0 IMAD.WIDE R26, R7, 0x8, R26 ;  /* 0x00000008071a0825 */ /* 0x001fc800078e021a */
[----:B-1----:R-:W-:Y:S02]  /*07c0*/  @P0 IMAD.WIDE R24, R13, 0x8, R24 ;  /* 0x000000080d180825 */ /* 0x002fe400078e0218 */
[----:B------:R-:W4:Y:S02]  /*07d0*/  @P0 LDG.E.64 R12, desc[UR4][R26.64] ;  /* 0x000000041a0c0981 */ /* 0x000f24000c1e1b00 */
[C---:B------:R-:W-:Y:S02]  /*07e0*/  @P0 IMAD.WIDE R18, R6.reuse, 0x8, R26 ;  /* 0x0000000806120825 */ /* 0x040fe400078e021a */
[----:B------:R-:W4:Y:S02]  /*07f0*/  @P0 LDG.E.64 R14, desc[UR4][R24.64] ;  /* 0x00000004180e0981 */ /* 0x000f24000c1e1b00 */
[----:B------:R-:W-:Y:S02]  /*0800*/  @P0 IMAD.WIDE R20, R6, 0x8, R24 ;  /* 0x0000000806140825 */ /* 0x000fe400078e0218 */
[----:B------:R-:W4:Y:S02]  /*0810*/  @P0 LDG.E.64 R18, desc[UR4][R18.64] ;  /* 0x0000000412120981 */ /* 0x000f24000c1e1b00 */
[----:B------:R-:W-:-:S02]  /*0820*/  @!P1 IMAD R7, R23, R6, R3 ;  /* 0x0000000617079224 */ /* 0x000fc400078e0203 */
[----:B------:R-:W-:Y:S01]  /*0830*/  @!P1 IMAD R23, R23, R6, R0 ;  /* 0x0000000617179224 */ /* 0x000fe200078e0200 */
[----:B------:R-:W4:Y:S01]  /*0840*/  @P0 LDG.E.64 R20, desc[UR4][R20.64] ;  /* 0x0000000414140981 */ /* 0x000f22000c1e1b00 */
[----:B---3--:R-:W-:-:S04]  /*0850*/  @!P1 IMAD.WIDE R10, R7, 0x8, R10 ;  /* 0x00000008070a9825 */ /* 0x008fc800078e020a */
[----:B--2---:R-:W-:Y:S02]  /*0860*/  @!P1 IMAD.WIDE R22, R23, 0x8, R8 ;  /* 0x0000000817169825 */ /* 0x004fe400078e0208 */
[----:B------:R-:W2:Y:S04]  /*0870*/  @!P1 LDG.E.64 R8, desc[UR4][R10.64] ;  /* 0x000000040a089981 */ /* 0x000ea8000c1e1b00 */
[----:B------:R-:W2:Y:S01]  /*0880*/  @!P1 LDG.E.64 R22, desc[UR4][R22.64] ;  /* 0x0000000416169981 */ /* 0x000ea2000c1e1b00 */
[----:B----45:R-:W-:-:S08]  /*0890*/  @P0 DFMA R12, -R12, R14, R16 ;  /* 0x0000000e0c0c022b */ /* 0x030fd00000000110 */
[----:B------:R-:W-:-:S08]  /*08a0*/  @P0 DFMA R16, -R18, R20, R12 ;  /* 0x000000141210022b */ /* 0x000fd0000000010c */
[----:B--2---:R-:W-:-:S11]  /*08b0*/  @!P1 DFMA R16, -R8, R22, R16 ;  /* 0x000000160810922b */ /* 0x004fd60000000110 */
.L_x_0:
[----:B------:R-:W0:Y:S01]  /*08c0*/  LDC.64 R24, c[0x0][0x388] ;  /* 0x0000e200ff187b82 */ /* 0x000e220000000a00 */
[----:B------:R-:W-:-:S04]  /*08d0*/  IMAD R7, R3, R6, R3 ;  /* 0x0000000603077224 */ /* 0x000fc800078e0203 */
[----:B0-----:R-:W-:-:S06]  /*08e0*/  IMAD.WIDE R24, R7, 0x8, R24 ;  /* 0x0000000807187825 */ /* 0x001fcc00078e0218 */
[----:B------:R-:W2:Y:S01]  /*08f0*/  LDG.E.64 R24, desc[UR4][R24.64] ;  /* 0x0000000418187981 */ /* 0x000ea2000c1e1b00 */
[----:B------:R-:W-:Y:S01]  /*0900*/  MOV R6, 0x1 ;  /* 0x0000000100067802 */ /* 0x000fe20000000f00 */
[----:B------:R-:W-:Y:S01]  /*0910*/  BSSY.RECONVERGENT B0, `(.L_x_4) ;  /* 0x0000012000007945 */ /* 0x000fe20003800200 */
[----:B-----5:R-:W-:Y:S01]  /*0920*/  FSETP.GEU.AND P1, PT, |R17|, 6.5827683646048100446e-37, PT ;  /* 0x036000001100780b */ /* 0x020fe20003f2e200 */
[----:B--2---:R-:W0:Y:S03]  /*0930*/  MUFU.RCP64H R7, R25 ;  /* 0x0000001900077308 */ /* 0x004e260000001800 */
[----:B0-----:R-:W-:-:S08]  /*0940*/  DFMA R8, -R24, R6, 1 ;  /* 0x3ff000001808742b */ /* 0x001fd00000000106 */
[----:B------:R-:W-:-:S08]  /*0950*/  DFMA R8, R8, R8, R8 ;  /* 0x000000080808722b */ /* 0x000fd00000000008 */
[----:B------:R-:W-:-:S08]  /*0960*/  DFMA R8, R6, R8, R6 ;  /* 0x000000080608722b */ /* 0x000fd00000000006 */
[----:B------:R-:W-:-:S08]  /*0970*/  DFMA R6, -R24, R8, 1 ;  /* 0x3ff000001806742b */ /* 0x000fd00000000108 */
[----:B------:R-:W-:-:S08]  /*0980*/  DFMA R6, R8, R6, R8 ;  /* 0x000000060806722b */ /* 0x000fd00000000008 */
[----:B------:R-:W-:-:S08]  /*0990*/  DMUL R8, R6, R16 ;  /* 0x0000001006087228 */ /* 0x000fd00000000000 */
[----:B------:R-:W-:-:S08]  /*09a0*/  DFMA R10, -R24, R8, R16 ;  /* 0x00000008180a722b */ /* 0x000fd00000000110 */
[----:B------:R-:W-:-:S10]  /*09b0*/  DFMA R6, R6, R10, R8 ;  /* 0x0000000a0606722b */ /* 0x000fd40000000008 */
[----:B------:R-:W-:-:S05]  /*09c0*/  FFMA R8, RZ, R25, R7 ;  /* 0x00000019ff087223 */ /* 0x000fca0000000007 */
[----:B------:R-:W-:-:S13]  /*09d0*/  FSETP.GT.AND P0, PT, |R8|, 1.469367938527859385e-39, PT ;  /* 0x001000000800780b */ /* 0x000fda0003f04200 */
[----:B------:R-:W-:Y:S05]  /*09e0*/  @P0 BRA P1, `(.L_x_5) ;  /* 0x0000000000100947 */ /* 0x000fea0000800000 */
[----:B------:R-:W-:Y:S01]  /*09f0*/  IMAD.MOV.U32 R10, RZ, RZ, R16 ;  /* 0x000000ffff0a7224 */ /* 0x000fe200078e0010 */
[----:B------:R-:W-:Y:S01]  /*0a00*/  MOV R22, 0xa30 ;  /* 0x00000a3000167802 */ /* 0x000fe20000000f00 */
[----:B------:R-:W-:-:S07]  /*0a10*/  IMAD.MOV.U32 R11, RZ, RZ, R17 ;  /* 0x000000ffff0b7224 */ /* 0x000fce00078e0011 */
[----:B------:R-:W-:Y:S05]  /*0a20*/  CALL.REL.NOINC `($__internal_0_$__cuda_sm20_div_rn_f64_full) ;  /* 0x0000000000287944 */ /* 0x000fea0003c00000 */
.L_x_5:
[----:B------:R-:W-:Y:S05]  /*0a30*/  BSYNC.RECONVERGENT B0 ;  /* 0x0000000000007941 */ /* 0x000fea0003800200 */
.L_x_4:
[----:B------:R-:W0:Y:S01]  /*0a40*/  LDC.64 R8, c[0x0][0x398] ;  /* 0x0000e600ff087b82 */ /* 0x000e220000000a00 */
[----:B------:R-:W-:Y:S01]  /*0a50*/  IADD3 R3, PT, PT, R3, 0x1, RZ ;  /* 0x0000000103037810 */ /* 0x000fe20007ffe0ff */
[----:B------:R-:W-:Y:S02]  /*0a60*/  VIADD R4, R4, 0x1 ;  /* 0x0000000104047836 */ /* 0x000fe40000000000 */
[----:B------:R-:W-:Y:S01]  /*0a70*/  VIADD R2, R2, 0x1 ;  /* 0x0000000102027836 */ /* 0x000fe20000000000 */
[----:B------:R-:W-:Y:S01]  /*0a80*/  ISETP.NE.AND P0, PT, R3, 0x800, PT ;  /* 0x000008000300780c */ /* 0x000fe20003f05270 */
[----:B0-----:R-:W-:-:S05]  /*0a90*/  IMAD.WIDE R8, R5, 0x8, R8 ;  /* 0x0000000805087825 */ /* 0x001fca00078e0208 */
[----:B------:R1:W-:Y:S07]  /*0aa0*/  STG.E.64 desc[UR4][R8.64], R6 ;  /* 0x0000000608007986 */ /* 0x0003ee000c101b04 */
[----:B------:R-:W-:Y:S05]  /*0ab0*/  @P0 BRA `(.L_x_6) ;  /* 0xfffffff400940947 */ /* 0x000fea000383ffff */
[----:B------:R-:W-:Y:S05]  /*0ac0*/  EXIT ;  /* 0x000000000000794d */ /* 0x000fea0003800000 */
        .weak           $__internal_0_$__cuda_sm20_div_rn_f64_full
        .type           $__internal_0_$__cuda_sm20_div_rn_f64_full,@function
        .size           $__internal_0_$__cuda_sm20_div_rn_f64_full,(.L_x_13 - $__internal_0_$__cuda_sm20_div_rn_f64_full)
$__internal_0_$__cuda_sm20_div_rn_f64_full:
[C---:B------:R-:W-:Y:S01]  /*0ad0*/  FSETP.GEU.AND P0, PT, |R25|.reuse, 1.469367938527859385e-39, PT ;  /* 0x001000001900780b */ /* 0x040fe20003f0e200 */
[----:B------:R-:W-:Y:S01]  /*0ae0*/  IMAD.MOV.U32 R9, RZ, RZ, R25 ;  /* 0x000000ffff097224 */ /* 0x000fe200078e0019 */
[----:B------:R-:W-:Y:S01]  /*0af0*/  LOP3.LUT R6, R25, 0x800fffff, RZ, 0xc0, !PT ;  /* 0x800fffff19067812 */ /* 0x000fe200078ec0ff */
[----:B------:R-:W-:Y:S01]  /*0b00*/  IMAD.MOV.U32 R20, RZ, RZ, 0x1ca00000 ;  /* 0x1ca00000ff147424 */ /* 0x000fe200078e00ff */
[----:B------:R-:W-:Y:S01]  /*0b10*/  MOV R8, R24 ;  /* 0x0000001800087202 */ /* 0x000fe20000000f00 */
[----:B------:R-:W-:Y:S01]  /*0b20*/  BSSY.RECONVERGENT B1, `(.L_x_7) ;  /* 0x0000054000017945 */ /* 0x000fe20003800200 */
[----:B------:R-:W-:Y:S01]  /*0b30*/  LOP3.LUT R7, R6, 0x3ff00000, RZ, 0xfc, !PT ;  /* 0x3ff0000006077812 */ /* 0x000fe200078efcff */
[----:B------:R-:W-:Y:S01]  /*0b40*/  IMAD.MOV.U32 R6, RZ, RZ, R24 ;  /* 0x000000ffff067224 */ /* 0x000fe200078e0018 */
[----:B------:R-:W-:Y:S02]  /*0b50*/  FSETP.GEU.AND P2, PT, |R11|, 1.469367938527859385e-39, PT ;  /* 0x001000000b00780b */ /* 0x000fe40003f4e200 */
[----:B------:R-:W-:-:S02]  /*0b60*/  MOV R14, 0x1 ;  /* 0x00000001000e7802 */ /* 0x000fc40000000f00 */
[----:B------:R-:W-:Y:S01]  /*0b70*/  LOP3.LUT R21, R11, 0x7ff00000, RZ, 0xc0, !PT ;  /* 0x7ff000000b157812 */ /* 0x000fe200078ec0ff */
[----:B------:R-:W-:Y:S01]  /*0b80*/  @!P0 DMUL R6, R8, 8.98846567431157953865e+307 ;  /* 0x7fe0000008068828 */ /* 0x000fe20000000000 */
[----:B------:R-:W-:-:S03]  /*0b90*/  LOP3.LUT R24, R25, 0x7ff00000, RZ, 0xc0, !PT ;  /* 0x7ff0000019187812 */ /* 0x000fc600078ec0ff */
[----:B------:R-:W-:Y:S01]  /*0ba0*/  IMAD.MOV.U32 R23, RZ, RZ, R21 ;  /* 0x000000ffff177224 */ /* 0x000fe200078e0015 */
[----:B------:R-:W-:Y:S01]  /*0bb0*/  ISETP.GE.U32.AND P1, PT, R21, R24, PT ;  /* 0x000000181500720c */ /* 0x000fe20003f26070 */
[----:B------:R-:W0:Y:S02]  /*0bc0*/  MUFU.RCP64H R15, R7 ;  /* 0x00000007000f7308 */ /* 0x000e240000001800 */
[----:B------:R-:W-:Y:S02]  /*0bd0*/  @!P2 LOP3.LUT R16, R9, 0x7ff00000, RZ, 0xc0, !PT ;  /* 0x7ff000000910a812 */ /* 0x000fe400078ec0ff */
[----:B------:R-:W-:Y:S02]  /*0be0*/  @!P0 LOP3.LUT R24, R7, 0x7ff00000, RZ, 0xc0, !PT ;  /* 0x7ff0000007188812 */ /* 0x000fe400078ec0ff */
[----:B------:R-:W-:-:S04]  /*0bf0*/  @!P2 ISETP.GE.U32.AND P3, PT, R21, R16, PT ;  /* 0x000000101500a20c */ /* 0x000fc80003f66070 */
[----:B------:R-:W-:-:S04]  /*0c00*/  @!P2 SEL R17, R20, 0x63400000, !P3 ;  /* 0x634000001411a807 */ /* 0x000fc80005800000 */
[----:B------:R-:W-:Y:S01]  /*0c10*/  @!P2 LOP3.LUT R18, R17, 0x80000000, R11, 0xf8, !PT ;  /* 0x800000001112a812 */ /* 0x000fe200078ef80b */
[----:B0-----:R-:W-:-:S03]  /*0c20*/  DFMA R12, R14, -R6, 1 ;  /* 0x3ff000000e0c742b */ /* 0x001fc60000000806 */
[----:B------:R-:W-:Y:S02]  /*0c30*/  @!P2 LOP3.LUT R19, R18, 0x100000, RZ, 0xfc, !PT ;  /* 0x001000001213a812 */ /* 0x000fe400078efcff */
[----:B------:R-:W-:-:S03]  /*0c40*/  @!P2 MOV R18, RZ ;  /* 0x000000ff0012a202 */ /* 0x000fc60000000f00 */
[----:B------:R-:W-:-:S08]  /*0c50*/  DFMA R12, R12, R12, R12 ;  /* 0x0000000c0c0c722b */ /* 0x000fd0000000000c */
[----:B------:R-:W-:Y:S01]  /*0c60*/  DFMA R14, R14, R12, R14 ;  /* 0x0000000c0e0e722b */ /* 0x000fe2000000000e */
[----:B------:R-:W-:Y:S01]  /*0c70*/  SEL R13, R20, 0x63400000, !P1 ;  /* 0x63400000140d7807 */ /* 0x000fe20004800000 */
[----:B------:R-:W-:-:S03]  /*0c80*/  IMAD.MOV.U32 R12, RZ, RZ, R10 ;  /* 0x000000ffff0c7224 */ /* 0x000fc600078e000a */
[----:B------:R-:W-:-:S03]  /*0c90*/  LOP3.LUT R13, R13, 0x800fffff, R11, 0xf8, !PT ;  /* 0x800fffff0d0d7812 */ /* 0x000fc600078ef80b */
[----:B------:R-:W-:-:S03]  /*0ca0*/  DFMA R16, R14, -R6, 1 ;  /* 0x3ff000000e10742b */ /* 0x000fc60000000806 */
[----:B------:R-:W-:-:S05]  /*0cb0*/  @!P2 DFMA R12, R12, 2, -R18 ;  /* 0x400000000c0ca82b */ /* 0x000fca0000000812 */
[----:B------:R-:W-:-:S05]  /*0cc0*/  DFMA R16, R14, R16, R14 ;  /* 0x000000100e10722b */ /* 0x000fca000000000e */
[----:B------:R-:W-:-:S03]  /*0cd0*/  @!P2 LOP3.LUT R23, R13, 0x7ff00000, RZ, 0xc0, !PT ;  /* 0x7ff000000d17a812 */ /* 0x000fc600078ec0ff */
[----:B------:R-:W-:Y:S02]  /*0ce0*/  DMUL R14, R16, R12 ;  /* 0x0000000c100e7228 */ /* 0x000fe40000000000 */
[----:B------:R-:W-:-:S05]  /*0cf0*/  VIADD R25, R23, 0xffffffff ;  /* 0xffffffff17197836 */ /* 0x000fca0000000000 */
[----:B------:R-:W-:Y:S01]  /*0d00*/  ISETP.GT.U32.AND P0, PT, R25, 0x7feffffe, PT ;  /* 0x7feffffe1900780c */ /* 0x000fe20003f04070 */
[----:B------:R-:W-:Y:S01]  /*0d10*/  DFMA R18, R14, -R6, R12 ;  /* 0x800000060e12722b */ /* 0x000fe2000000000c */
[----:B------:R-:W-:-:S04]  /*0d20*/  IADD3 R25, PT, PT, R24, -0x1, RZ ;  /* 0xffffffff18197810 */ /* 0x000fc80007ffe0ff */
[----:B------:R-:W-:-:S03]  /*0d30*/  ISETP.GT.U32.OR P0, PT, R25, 0x7feffffe, P0 ;  /* 0x7feffffe1900780c */ /* 0x000fc60000704470 */
[----:B------:R-:W-:-:S10]  /*0d40*/  DFMA R18, R16, R18, R14 ;  /* 0x000000121012722b */ /* 0x000fd4000000000e */
[----:B------:R-:W-:Y:S05]  /*0d50*/  @P0 BRA `(.L_x_8) ;  /* 0x00000000006c0947 */ /* 0x000fea0003800000 */
[----:B------:R-:W-:-:S04]  /*0d60*/  LOP3.LUT R14, R9, 0x7ff00000, RZ, 0xc0, !PT ;  /* 0x7ff00000090e7812 */ /* 0x000fc800078ec0ff */
[CC--:B------:R-:W-:Y:S02]  /*0d70*/  VIADDMNMX R10, R21.reuse, -R14.reuse, 0xb9600000, !PT ;  /* 0xb9600000150a7446 */ /* 0x0c0fe4000780090e */
[----:B------:R-:W-:Y:S02]  /*0d80*/  ISETP.GE.U32.AND P0, PT, R21, R14, PT ;  /* 0x0000000e1500720c */ /* 0x000fe40003f06070 */
[----:B------:R-:W-:Y:S02]  /*0d90*/  VIMNMX R10, PT, PT, R10, 0x46a00000, PT ;  /* 0x46a000000a0a7848 */ /* 0x000fe40003fe0100 */
[----:B------:R-:W-:-:S05]  /*0da0*/  SEL R11, R20, 0x63400000, !P0 ;  /* 0x63400000140b7807 */ /* 0x000fca0004000000 */
[----:B------:R-:W-:Y:S01]  /*0db0*/  IMAD.IADD R16, R10, 0x1, -R11 ;  /* 0x000000010a107824 */ /* 0x000fe200078e0a0b */
[----:B------:R-:W-:-:S03]  /*0dc0*/  MOV R10, RZ ;  /* 0x000000ff000a7202 */ /* 0x000fc60000000f00 */
[----:B------:R-:W-:-:S06]  /*0dd0*/  VIADD R11, R16, 0x7fe00000 ;  /* 0x7fe00000100b7836 */ /* 0x000fcc0000000000 */
[----:B------:R-:W-:-:S10]  /*0de0*/  DMUL R14, R18, R10 ;  /* 0x0000000a120e7228 */ /* 0x000fd40000000000 */
[----:B------:R-:W-:-:S13]  /*0df0*/  FSETP.GTU.AND P0, PT, |R15|, 1.469367938527859385e-39, PT ;  /* 0x001000000f00780b */ /* 0x000fda0003f0c200 */
[----:B------:R-:W-:Y:S05]  /*0e00*/  @P0 BRA `(.L_x_9) ;  /* 0x0000000000940947 */ /* 0x000fea0003800000 */
[----:B------:R-:W-:Y:S01]  /*0e10*/  DFMA R6, R18, -R6, R12 ;  /* 0x800000061206722b */ /* 0x000fe2000000000c */
[----:B------:R-:W-:-:S09]  /*0e20*/  IMAD.MOV.U32 R10, RZ, RZ, RZ ;  /* 0x000000ffff0a7224 */ /* 0x000fd200078e00ff */
[C---:B------:R-:W-:Y:S02]  /*0e30*/  FSETP.NEU.AND P0, PT, R7.reuse, RZ, PT ;  /* 0x000000ff0700720b */ /* 0x040fe40003f0d000 */
[----:B------:R-:W-:-:S04]  /*0e40*/  LOP3.LUT R9, R7, 0x80000000, R9, 0x48, !PT ;  /* 0x8000000007097812 */ /* 0x000fc800078e4809 */
[----:B------:R-:W-:-:S07]  /*0e50*/  LOP3.LUT R11, R9, R11, RZ, 0xfc, !PT ;  /* 0x0000000b090b7212 */ /* 0x000fce00078efcff */
[----:B------:R-:W-:Y:S05]  /*0e60*/  @!P0 BRA `(.L_x_9) ;  /* 0x00000000007c8947 */ /* 0x000fea0003800000 */
[----:B------:R-:W-:Y:S01]  /*0e70*/  IMAD.MOV R7, RZ, RZ, -R16 ;  /* 0x000000ffff077224 */ /* 0x000fe200078e0a10 */
[----:B------:R-:W-:Y:S01]  /*0e80*/  MOV R6, RZ ;  /* 0x000000ff00067202 */ /* 0x000fe20000000f00 */
[----:B------:R-:W-:-:S05]  /*0e90*/  DMUL.RP R10, R18, R10 ;  /* 0x0000000a120a7228 */ /* 0x000fca0000008000 */
[----:B------:R-:W-:-:S05]  /*0ea0*/  DFMA R6, R14, -R6, R18 ;  /* 0x800000060e06722b */ /* 0x000fca0000000012 */
[----:B------:R-:W-:Y:S02]  /*0eb0*/  LOP3.LUT R9, R11, R9, RZ, 0x3c, !PT ;  /* 0x000000090b097212 */ /* 0x000fe400078e3cff */
[----:B------:R-:W-:-:S04]  /*0ec0*/  IADD3 R6, PT, PT, -R16, -0x43300000, RZ ;  /* 0xbcd0000010067810 */ /* 0x000fc80007ffe1ff */
[----:B------:R-:W-:-:S04]  /*0ed0*/  FSETP.NEU.AND P0, PT, |R7|, R6, PT ;  /* 0x000000060700720b */ /* 0x000fc80003f0d200 */
[----:B------:R-:W-:Y:S02]  /*0ee0*/  FSEL R14, R10, R14, !P0 ;  /* 0x0000000e0a0e7208 */ /* 0x000fe40004000000 */
[----:B------:R-:W-:Y:S01]  /*0ef0*/  FSEL R15, R9, R15, !P0 ;  /* 0x0000000f090f7208 */ /* 0x000fe20004000000 */
[----:B------:R-:W-:Y:S06]  /*0f00*/  BRA `(.L_x_9) ;  /* 0x0000000000547947 */ /* 0x000fec0003800000 */
.L_x_8:
[----:B------:R-:W-:-:S14]  /*0f10*/  DSETP.NAN.AND P0, PT, R10, R10, PT ;  /* 0x0000000a0a00722a */ /* 0x000fdc0003f08000 */
[----:B------:R-:W-:Y:S05]  /*0f20*/  @P0 BRA `(.L_x_10) ;  /* 0x0000000000440947 */ /* 0x000fea0003800000 */
[----:B------:R-:W-:-:S14]  /*0f30*/  DSETP.NAN.AND P0, PT, R8, R8, PT ;  /* 0x000000080800722a */ /* 0x000fdc0003f08000 */
[----:B------:R-:W-:Y:S05]  /*0f40*/  @P0 BRA `(.L_x_11) ;  /* 0x0000000000300947 */ /* 0x000fea0003800000 */
[----:B------:R-:W-:Y:S01]  /*0f50*/  ISETP.NE.AND P0, PT, R23, R24, PT ;  /* 0x000000181700720c */ /* 0x000fe20003f05270 */
[----:B------:R-:W-:Y:S02]  /*0f60*/  IMAD.MOV.U32 R14, RZ, RZ, 0x0 ;  /* 0x00000000ff0e7424 */ /* 0x000fe400078e00ff */
[----:B------:R-:W-:-:S10]  /*0f70*/  IMAD.MOV.U32 R15, RZ, RZ, -0x80000 ;  /* 0xfff80000ff0f7424 */ /* 0x000fd400078e00ff */
[----:B------:R-:W-:Y:S05]  /*0f80*/  @!P0 BRA `(.L_x_9) ;  /* 0x0000000000348947 */ /* 0x000fea0003800000 */
[----:B------:R-:W-:Y:S02]  /*0f90*/  ISETP.NE.AND P0, PT, R23, 0x7ff00000, PT ;  /* 0x7ff000001700780c */ /* 0x000fe40003f05270 */
[----:B------:R-:W-:Y:S02]  /*0fa0*/  LOP3.LUT R15, R11, 0x80000000, R9, 0x48, !PT ;  /* 0x800000000b0f7812 */ /* 0x000fe400078e4809 */
[----:B------:R-:W-:-:S13]  /*0fb0*/  ISETP.EQ.OR P0, PT, R24, RZ, !P0 ;  /* 0x000000ff1800720c */ /* 0x000fda0004702670 */
[----:B------:R-:W-:Y:S02]  /*0fc0*/  @P0 LOP3.LUT R6, R15, 0x7ff00000, RZ, 0xfc, !PT ;  /* 0x7ff000000f060812 */ /* 0x000fe400078efcff */
[----:B------:R-:W-:Y:S01]  /*0fd0*/  @!P0 MOV R14, RZ ;  /* 0x000000ff000e8202 */ /* 0x000fe20000000f00 */
[----:B------:R-:W-:Y:S02]  /*0fe0*/  @P0 IMAD.MOV.U32 R14, RZ, RZ, RZ ;  /* 0x000000ffff0e0224 */ /* 0x000fe400078e00ff */
[----:B------:R-:W-:Y:S01]  /*0ff0*/  @P0 IMAD.MOV.U32 R15, RZ, RZ, R6 ;  /* 0x000000ffff0f0224 */ /* 0x000fe200078e0006 */
[----:B------:R-:W-:Y:S06]  /*1000*/  BRA `(.L_x_9) ;  /* 0x0000000000147947 */ /* 0x000fec0003800000 */
.L_x_11:
[----:B------:R-:W-:Y:S02]  /*1010*/  LOP3.LUT R15, R9, 0x80000, RZ, 0xfc, !PT ;  /* 0x00080000090f7812 */ /* 0x000fe400078efcff */
[----:B------:R-:W-:Y:S01]  /*1020*/  MOV R14, R8 ;  /* 0x00000008000e7202 */ /* 0x000fe20000000f00 */
[----:B------:R-:W-:Y:S06]  /*1030*/  BRA `(.L_x_9) ;  /* 0x0000000000087947 */ /* 0x000fec0003800000 */
.L_x_10:
[----:B------:R-:W-:Y:S01]  /*1040*/  LOP3.LUT R15, R11, 0x80000, RZ, 0xfc, !PT ;  /* 0x000800000b0f7812 */ /* 0x000fe200078efcff */
[----:B------:R-:W-:-:S07]  /*1050*/  IMAD.MOV.U32 R14, RZ, RZ, R10 ;  /* 0x000000ffff0e7224 */ /* 0x000fce00078e000a */
.L_x_9:
[----:B------:R-:W-:Y:S05]  /*1060*/  BSYNC.RECONVERGENT B1 ;  /* 0x0000000000017941 */ /* 0x000fea0003800200 */
.L_x_7:
[----:B------:R-:W-:Y:S01]  /*1070*/  HFMA2 R23, -RZ, RZ, 0, 0 ;  /* 0x00000000ff177431 */ /* 0x000fe200000001ff */
[----:B------:R-:W-:Y:S01]  /*1080*/  MOV R6, R14 ;  /* 0x0000000e00067202 */ /* 0x000fe20000000f00 */
[----:B------:R-:W-:Y:S02]  /*1090*/  IMAD.MOV.U32 R7, RZ, RZ, R15 ;  /* 0x000000ffff077224 */ /* 0x000fe400078e000f */
[----:B------:R-:W-:Y:S05]  /*10a0*/  RET.REL.NODEC R22 `(_Z11test_kerneliPdS_S_) ;  /* 0xffffffec16d47950 */ /* 0x000fea0003c3ffff */
.L_x_12:
[----:B------:R-:W-:-:S00]  /*10b0*/  BRA `(.L_x_12) ;  /* 0xfffffffc00fc7947 */ /* 0x000fc0000383ffff */
[----:B------:R-:W-:-:S00]  /*10c0*/  NOP ;  /* 0x0000000000007918 */ /* 0x000fc00000000000 */
        /* <DEDUP_REMOVED lines=11> */
.L_x_13:


//--------------------- .nv.shared.reserved.0     --------------------------
	.section	.nv.shared.reserved.0,"aw",@nobits
	.weak		__nv_reservedSMEM_offset_0_alias
	.size		__nv_reservedSMEM_offset_0_alias, 0, 64
	.other		__nv_reservedSMEM_offset_0_alias,@"STO_CUDA_RESERVED_SHARED STV_DEFAULT"
__nv_reservedSMEM_offset_0_alias:
	.zero		0
	.zero		64


//--------------------- .nv.constant0._Z11test_kerneliPdS_S_ --------------------------
	.section	.nv.constant0._Z11test_kerneliPdS_S_,"a",@progbits
	.sectionflags	@""
	.align	4
.nv.constant0._Z11test_kerneliPdS_S_:
	.zero		928


//--------------------- SYMBOLS --------------------------

	.type		.nv.reservedSmem.offset0,@object
	.size		.nv.reservedSmem.offset0,0x4
